//
// Generated by NVIDIA NVVM Compiler
//
// Compiler Build ID: CL-36424714
// Cuda compilation tools, release 13.0, V13.0.88
// Based on NVVM 20.0.0
//

.version 9.0
.target sm_100
.address_size 64

	// .globl	_Z8mulMdGPUPKfS0_S0_S0_Pfl

.visible .entry _Z8mulMdGPUPKfS0_S0_S0_Pfl(
	.param .u64 .ptr .align 1 _Z8mulMdGPUPKfS0_S0_S0_Pfl_param_0,
	.param .u64 .ptr .align 1 _Z8mulMdGPUPKfS0_S0_S0_Pfl_param_1,
	.param .u64 .ptr .align 1 _Z8mulMdGPUPKfS0_S0_S0_Pfl_param_2,
	.param .u64 .ptr .align 1 _Z8mulMdGPUPKfS0_S0_S0_Pfl_param_3,
	.param .u64 .ptr .align 1 _Z8mulMdGPUPKfS0_S0_S0_Pfl_param_4,
	.param .u64 _Z8mulMdGPUPKfS0_S0_S0_Pfl_param_5
)
{
	.reg .pred 	%p<4>;
	.reg .b32 	%r<10>;
	.reg .b32 	%f<15>;
	.reg .b64 	%rd<22>;

	ld.param.u64 	%rd5, [_Z8mulMdGPUPKfS0_S0_S0_Pfl_param_0];
	ld.param.u64 	%rd6, [_Z8mulMdGPUPKfS0_S0_S0_Pfl_param_1];
	ld.param.u64 	%rd7, [_Z8mulMdGPUPKfS0_S0_S0_Pfl_param_2];
	ld.param.u64 	%rd8, [_Z8mulMdGPUPKfS0_S0_S0_Pfl_param_3];
	ld.param.u64 	%rd9, [_Z8mulMdGPUPKfS0_S0_S0_Pfl_param_4];
	ld.param.u64 	%rd10, [_Z8mulMdGPUPKfS0_S0_S0_Pfl_param_5];
	mov.u32 	%r4, %ntid.x;
	mov.u32 	%r5, %ctaid.x;
	mov.u32 	%r6, %tid.x;
	mad.lo.s32 	%r7, %r4, %r5, %r6;
	cvt.s64.s32 	%rd1, %r7;
	setp.le.s64 	%p1, %rd10, %rd1;
	@%p1 bra 	$L__BB0_5;
	cvta.to.global.u64 	%rd11, %rd8;
	shl.b64 	%rd12, %rd1, 2;
	add.s64 	%rd13, %rd11, %rd12;
	ld.global.f32 	%f6, [%rd13];
	cvt.rzi.s32.f32 	%r9, %f6;
	cvt.rn.f32.s32 	%f7, %r9;
	ld.global.f32 	%f1, [%rd13+4];
	setp.leu.f32 	%p2, %f1, %f7;
	mov.f32 	%f14, 0f00000000;
	@%p2 bra 	$L__BB0_4;
	cvta.to.global.u64 	%rd2, %rd5;
	cvta.to.global.u64 	%rd3, %rd7;
	cvta.to.global.u64 	%rd4, %rd6;
	mov.f32 	%f14, 0f00000000;
$L__BB0_3:
	mul.wide.s32 	%rd14, %r9, 4;
	add.s64 	%rd15, %rd2, %rd14;
	ld.global.f32 	%f9, [%rd15];
	add.s64 	%rd16, %rd3, %rd14;
	ld.global.f32 	%f10, [%rd16];
	cvt.rzi.s32.f32 	%r8, %f10;
	mul.wide.s32 	%rd17, %r8, 4;
	add.s64 	%rd18, %rd4, %rd17;
	ld.global.f32 	%f11, [%rd18];
	fma.rn.f32 	%f14, %f9, %f11, %f14;
	add.s32 	%r9, %r9, 1;
	cvt.rn.f32.s32 	%f12, %r9;
	setp.gt.f32 	%p3, %f1, %f12;
	@%p3 bra 	$L__BB0_3;
$L__BB0_4:
	cvta.to.global.u64 	%rd19, %rd9;
	add.s64 	%rd21, %rd19, %rd12;
	st.global.f32 	[%rd21], %f14;
$L__BB0_5:
	ret;

}


// ===== COMPILED SASS (sm_100) =====

	.target	sm_100

	.elftype	@"ET_EXEC"


//--------------------- .note.nv.tkinfo           --------------------------
	.section	.note.nv.tkinfo,"",@"SHT_NOTE"
	.sectionflags	@"SHF_NOTE_NV_TKINFO"
	.tkinfo
        /*0018*/ 	.word	0x00000002
        /*0030*/ 	.string	""
        /*0030*/ 	.string	"ptxas"
        /*0030*/ 	.string	"Cuda compilation tools, release 13.0, V13.0.88"
        /*0030*/ 	.string	"Build cuda_13.0.r13.0/compiler.36424714_0"
        /*0030*/ 	.string	"-arch sm_100 -m 64 "



//--------------------- .note.nv.cuinfo           --------------------------
	.section	.note.nv.cuinfo,"",@"SHT_NOTE"
	.sectionflags	@"SHF_NOTE_NV_CUINFO"
        /*0018*/ 	.short	0x0002
        /*001a*/ 	.short	0x0064
        /*001c*/ 	.short	0x0082
	.zero		2


//--------------------- .nv.info                  --------------------------
	.section	.nv.info,"",@"SHT_CUDA_INFO"
	.align	4


	//----- nvinfo : EIATTR_REGCOUNT
	.align		4
        /*0000*/ 	.byte	0x04, 0x2f
        /*0002*/ 	.short	(.L_1 - .L_0)
	.align		4
.L_0:
        /*0004*/ 	.word	index@(_Z8mulMdGPUPKfS0_S0_S0_Pfl)
        /*0008*/ 	.word	0x00000015


	//----- nvinfo : EIATTR_FRAME_SIZE
	.align		4
.L_1:
        /*000c*/ 	.byte	0x04, 0x11
        /*000e*/ 	.short	(.L_3 - .L_2)
	.align		4
.L_2:
        /*0010*/ 	.word	index@(_Z8mulMdGPUPKfS0_S0_S0_Pfl)
        /*0014*/ 	.word	0x00000000


	//----- nvinfo : EIATTR_MIN_STACK_SIZE
	.align		4
.L_3:
        /*0018*/ 	.byte	0x04, 0x12
        /*001a*/ 	.short	(.L_5 - .L_4)
	.align		4
.L_4:
        /*001c*/ 	.word	index@(_Z8mulMdGPUPKfS0_S0_S0_Pfl)
        /*0020*/ 	.word	0x00000000
.L_5:


//--------------------- .nv.compat                --------------------------
	.section	.nv.compat,"",@"SHT_CUDA_COMPAT_INFO"
	.align	4
        /*0000*/ 	.byte	0x02, 0x09, 0x00, 0x00, 0x02, 0x02, 0x01, 0x00, 0x02, 0x05, 0x05, 0x00, 0x03, 0x07, 0x01, 0x01
        /*0010*/ 	.byte	0x02, 0x03, 0x00, 0x00, 0x02, 0x06, 0x01, 0x00, 0x04, 0x0b, 0x08, 0x00, 0x09, 0x00, 0x00, 0x00
        /*0020*/ 	.byte	0x00, 0x00, 0x00, 0x00


//--------------------- .nv.info._Z8mulMdGPUPKfS0_S0_S0_Pfl --------------------------
	.section	.nv.info._Z8mulMdGPUPKfS0_S0_S0_Pfl,"",@"SHT_CUDA_INFO"
	.sectionflags	@""
	.align	4


	//----- nvinfo : EIATTR_CUDA_API_VERSION
	.align		4
        /*0000*/ 	.byte	0x04, 0x37
        /*0002*/ 	.short	(.L_7 - .L_6)
.L_6:
        /*0004*/ 	.word	0x00000082


	//----- nvinfo : EIATTR_KPARAM_INFO
	.align		4
.L_7:
        /*0008*/ 	.byte	0x04, 0x17
        /*000a*/ 	.short	(.L_9 - .L_8)
.L_8:
        /*000c*/ 	.word	0x00000000
        /*0010*/ 	.short	0x0005
        /*0012*/ 	.short	0x0028
        /*0014*/ 	.byte	0x00, 0xf0, 0x21, 0x00


	//----- nvinfo : EIATTR_KPARAM_INFO
	.align		4
.L_9:
        /*0018*/ 	.byte	0x04, 0x17
        /*001a*/ 	.short	(.L_11 - .L_10)
.L_10:
        /*001c*/ 	.word	0x00000000
        /*0020*/ 	.short	0x0004
        /*0022*/ 	.short	0x0020
        /*0024*/ 	.byte	0x00, 0xf5, 0x21, 0x00


	//----- nvinfo : EIATTR_KPARAM_INFO
	.align		4
.L_11:
        /*0028*/ 	.byte	0x04, 0x17
        /*002a*/ 	.short	(.L_13 - .L_12)
.L_12:
        /*002c*/ 	.word	0x00000000
        /*0030*/ 	.short	0x0003
        /*0032*/ 	.short	0x0018
        /*0034*/ 	.byte	0x00, 0xf5, 0x21, 0x00


	//----- nvinfo : EIATTR_KPARAM_INFO
	.align		4
.L_13:
        /*0038*/ 	.byte	0x04, 0x17
        /*003a*/ 	.short	(.L_15 - .L_14)
.L_14:
        /*003c*/ 	.word	0x00000000
        /*0040*/ 	.short	0x0002
        /*0042*/ 	.short	0x0010
        /*0044*/ 	.byte	0x00, 0xf5, 0x21, 0x00


	//----- nvinfo : EIATTR_KPARAM_INFO
	.align		4
.L_15:
        /*0048*/ 	.byte	0x04, 0x17
        /*004a*/ 	.short	(.L_17 - .L_16)
.L_16:
        /*004c*/ 	.word	0x00000000
        /*0050*/ 	.short	0x0001
        /*0052*/ 	.short	0x0008
        /*0054*/ 	.byte	0x00, 0xf5, 0x21, 0x00


	//----- nvinfo : EIATTR_KPARAM_INFO
	.align		4
.L_17:
        /*0058*/ 	.byte	0x04, 0x17
        /*005a*/ 	.short	(.L_19 - .L_18)
.L_18:
        /*005c*/ 	.word	0x00000000
        /*0060*/ 	.short	0x0000
        /*0062*/ 	.short	0x0000
        /*0064*/ 	.byte	0x00, 0xf5, 0x21, 0x00


	//----- nvinfo : EIATTR_SPARSE_MMA_MASK
	.align		4
.L_19:
        /*0068*/ 	.byte	0x03, 0x50
        /*006a*/ 	.short	0x0000


	//----- nvinfo : EIATTR_MAXREG_COUNT
	.align		4
        /*006c*/ 	.byte	0x03, 0x1b
        /*006e*/ 	.short	0x00ff


	//----- nvinfo : EIATTR_MERCURY_ISA_VERSION
	.align		4
        /*0070*/ 	.byte	0x03, 0x5f
        /*0072*/ 	.short	0x0101


	//----- nvinfo : EIATTR_VRC_CTA_INIT_COUNT
	.align		4
        /*0074*/ 	.byte	0x02, 0x4a
	.zero		1
	.zero		1


	//----- nvinfo : EIATTR_EXIT_INSTR_OFFSETS
	.align		4
        /*0078*/ 	.byte	0x04, 0x1c
        /*007a*/ 	.short	(.L_21 - .L_20)


	//   ....[0]....
.L_20:
        /*007c*/ 	.word	0x00000090


	//   ....[1]....
        /*0080*/ 	.word	0x000002d0


	//----- nvinfo : EIATTR_CRS_STACK_SIZE
	.align		4
.L_21:
        /*0084*/ 	.byte	0x04, 0x1e
        /*0086*/ 	.short	(.L_23 - .L_22)
.L_22:
        /*0088*/ 	.word	0x00000000


	//----- nvinfo : EIATTR_CBANK_PARAM_SIZE
	.align		4
.L_23:
        /*008c*/ 	.byte	0x03, 0x19
        /*008e*/ 	.short	0x0030


	//----- nvinfo : EIATTR_PARAM_CBANK
	.align		4
        /*0090*/ 	.byte	0x04, 0x0a
        /*0092*/ 	.short	(.L_25 - .L_24)
	.align		4
.L_24:
        /*0094*/ 	.word	index@(.nv.constant0._Z8mulMdGPUPKfS0_S0_S0_Pfl)
        /*0098*/ 	.short	0x0380
        /*009a*/ 	.short	0x0030


	//----- nvinfo : EIATTR_SW_WAR
	.align		4
.L_25:
        /*009c*/ 	.byte	0x04, 0x36
        /*009e*/ 	.short	(.L_27 - .L_26)
.L_26:
        /*00a0*/ 	.word	0x00000008
.L_27:


//--------------------- .nv.callgraph             --------------------------
	.section	.nv.callgraph,"",@"SHT_CUDA_CALLGRAPH"
	.align	4
	.sectionentsize	8
	.align		4
        /*0000*/ 	.word	0x00000000
	.align		4
        /*0004*/ 	.word	0xffffffff
	.align		4
        /*0008*/ 	.word	0x00000000
	.align		4
        /*000c*/ 	.word	0xfffffffe
	.align		4
        /*0010*/ 	.word	0x00000000
	.align		4
        /*0014*/ 	.word	0xfffffffd
	.align		4
        /*0018*/ 	.word	0x00000000
	.align		4
        /*001c*/ 	.word	0xfffffffc


//--------------------- .text._Z8mulMdGPUPKfS0_S0_S0_Pfl --------------------------
	.section	.text._Z8mulMdGPUPKfS0_S0_S0_Pfl,"ax",@progbits
	.align	128
        .global         _Z8mulMdGPUPKfS0_S0_S0_Pfl
        .type           _Z8mulMdGPUPKfS0_S0_S0_Pfl,@function
        .size           _Z8mulMdGPUPKfS0_S0_S0_Pfl,(.L_x_4 - _Z8mulMdGPUPKfS0_S0_S0_Pfl)
        .other          _Z8mulMdGPUPKfS0_S0_S0_Pfl,@"STO_CUDA_ENTRY STV_DEFAULT"
_Z8mulMdGPUPKfS0_S0_S0_Pfl:
.text._Z8mulMdGPUPKfS0_S0_S0_Pfl:
[----:B------:R-:W-:Y:S01]  /*0000*/  LDC R1, c[0x0][0x37c] ;  /* 0x0000df00ff017b82 */ /* 0x000fe20000000800 */
[----:B------:R-:W0:Y:S01]  /*0010*/  S2R R0, SR_CTAID.X ;  /* 0x0000000000007919 */ /* 0x000e220000002500 */
[----:B------:R-:W0:Y:S01]  /*0020*/  LDCU UR4, c[0x0][0x360] ;  /* 0x00006c00ff0477ac */ /* 0x000e220008000800 */
[----:B------:R-:W0:Y:S01]  /*0030*/  S2R R3, SR_TID.X ;  /* 0x0000000000037919 */ /* 0x000e220000002100 */
[----:B------:R-:W1:Y:S01]  /*0040*/  LDCU.64 UR6, c[0x0][0x3a8] ;  /* 0x00007500ff0677ac */ /* 0x000e620008000a00 */
[----:B0-----:R-:W-:-:S05]  /*0050*/  IMAD R0, R0, UR4, R3 ;  /* 0x0000000400007c24 */ /* 0x001fca000f8e0203 */
[----:B-1----:R-:W-:Y:S02]  /*0060*/  ISETP.GE.U32.AND P0, PT, R0, UR6, PT ;  /* 0x0000000600007c0c */ /* 0x002fe4000bf06070 */
[----:B------:R-:W-:-:S04]  /*0070*/  SHF.R.S32.HI R3, RZ, 0x1f, R0 ;  /* 0x0000001fff037819 */ /* 0x000fc80000011400 */
[----:B------:R-:W-:-:S13]  /*0080*/  ISETP.GE.AND.EX P0, PT, R3, UR7, PT, P0 ;  /* 0x0000000703007c0c */ /* 0x000fda000bf06300 */
[----:B------:R-:W-:Y:S05]  /*0090*/  @P0 EXIT ;  /* 0x000000000000094d */ /* 0x000fea0003800000 */
[----:B------:R-:W0:Y:S01]  /*00a0*/  LDCU.64 UR6, c[0x0][0x398] ;  /* 0x00007300ff0677ac */ /* 0x000e220008000a00 */
[C---:B------:R-:W-:Y:S01]  /*00b0*/  IMAD.SHL.U32 R16, R0.reuse, 0x4, RZ ;  /* 0x0000000400107824 */ /* 0x040fe200078e00ff */
[----:B------:R-:W-:Y:S01]  /*00c0*/  SHF.L.U64.HI R18, R0, 0x2, R3 ;  /* 0x0000000200127819 */ /* 0x000fe20000010203 */
[----:B------:R-:W1:Y:S03]  /*00d0*/  LDCU.64 UR4, c[0x0][0x358] ;  /* 0x00006b00ff0477ac */ /* 0x000e660008000a00 */
[----:B0-----:R-:W-:-:S04]  /*00e0*/  IADD3 R2, P0, PT, R16, UR6, RZ ;  /* 0x0000000610027c10 */ /* 0x001fc8000ff1e0ff */
[----:B------:R-:W-:-:S05]  /*00f0*/  IADD3.X R3, PT, PT, R18, UR7, RZ, P0, !PT ;  /* 0x0000000712037c10 */ /* 0x000fca00087fe4ff */
[----:B-1----:R-:W2:Y:S04]  /*0100*/  LDG.E R0, desc[UR4][R2.64] ;  /* 0x0000000402007981 */ /* 0x002ea8000c1e1900 */
[----:B------:R-:W3:Y:S01]  /*0110*/  LDG.E R15, desc[UR4][R2.64+0x4] ;  /* 0x00000404020f7981 */ /* 0x000ee2000c1e1900 */
[----:B------:R-:W-:Y:S01]  /*0120*/  BSSY.RECONVERGENT B0, `(.L_x_0) ;  /* 0x0000016000007945 */ /* 0x000fe20003800200 */
[----:B------:R-:W-:Y:S01]  /*0130*/  IMAD.MOV.U32 R17, RZ, RZ, RZ ;  /* 0x000000ffff117224 */ /* 0x000fe200078e00ff */
[----:B--2---:R-:W0:Y:S02]  /*0140*/  F2I.TRUNC.NTZ R0, R0 ;  /* 0x0000000000007305 */ /* 0x004e24000020f100 */
[----:B0-----:R-:W-:-:S04]  /*0150*/  I2FP.F32.S32 R4, R0 ;  /* 0x0000000000047245 */ /* 0x001fc80000201400 */
[----:B---3--:R-:W-:-:S13]  /*0160*/  FSETP.GT.AND P0, PT, R15, R4, PT ;  /* 0x000000040f00720b */ /* 0x008fda0003f04000 */
[----:B------:R-:W-:Y:S05]  /*0170*/  @!P0 BRA `(.L_x_1) ;  /* 0x0000000000408947 */ /* 0x000fea0003800000 */
[----:B------:R-:W0:Y:S01]  /*0180*/  LDC.64 R2, c[0x0][0x390] ;  /* 0x0000e400ff027b82 */ /* 0x000e220000000a00 */
[----:B------:R-:W-:-:S07]  /*0190*/  IMAD.MOV.U32 R17, RZ, RZ, RZ ;  /* 0x000000ffff117224 */ /* 0x000fce00078e00ff */
[----:B------:R-:W1:Y:S08]  /*01a0*/  LDC.64 R4, c[0x0][0x380] ;  /* 0x0000e000ff047b82 */ /* 0x000e700000000a00 */
[----:B------:R-:W2:Y:S02]  /*01b0*/  LDC.64 R6, c[0x0][0x388] ;  /* 0x0000e200ff067b82 */ /* 0x000ea40000000a00 */
.L_x_2:
[----:B0-----:R-:W-:-:S06]  /*01c0*/  IMAD.WIDE R10, R0, 0x4, R2 ;  /* 0x00000004000a7825 */ /* 0x001fcc00078e0202 */
[----:B------:R-:W3:Y:S01]  /*01d0*/  LDG.E R10, desc[UR4][R10.64] ;  /* 0x000000040a0a7981 */ /* 0x000ee2000c1e1900 */
[----:B-1----:R-:W-:-:S06]  /*01e0*/  IMAD.WIDE R8, R0, 0x4, R4 ;  /* 0x0000000400087825 */ /* 0x002fcc00078e0204 */
[----:B------:R-:W4:Y:S01]  /*01f0*/  LDG.E R8, desc[UR4][R8.64] ;  /* 0x0000000408087981 */ /* 0x000f22000c1e1900 */
[----:B---3--:R-:W2:Y:S02]  /*0200*/  F2I.TRUNC.NTZ R13, R10 ;  /* 0x0000000a000d7305 */ /* 0x008ea4000020f100 */
[----:B--2---:R-:W-:-:S06]  /*0210*/  IMAD.WIDE R12, R13, 0x4, R6 ;  /* 0x000000040d0c7825 */ /* 0x004fcc00078e0206 */
[----:B------:R-:W4:Y:S01]  /*0220*/  LDG.E R12, desc[UR4][R12.64] ;  /* 0x000000040c0c7981 */ /* 0x000f22000c1e1900 */
[----:B------:R-:W-:-:S05]  /*0230*/  VIADD R0, R0, 0x1 ;  /* 0x0000000100007836 */ /* 0x000fca0000000000 */
[----:B------:R-:W-:-:S04]  /*0240*/  I2FP.F32.S32 R14, R0 ;  /* 0x00000000000e7245 */ /* 0x000fc80000201400 */
[----:B------:R-:W-:Y:S01]  /*0250*/  FSETP.GT.AND P0, PT, R15, R14, PT ;  /* 0x0000000e0f00720b */ /* 0x000fe20003f04000 */
[----:B----4-:R-:W-:-:S12]  /*0260*/  FFMA R17, R8, R12, R17 ;  /* 0x0000000c08117223 */ /* 0x010fd80000000011 */
[----:B------:R-:W-:Y:S05]  /*0270*/  @P0 BRA `(.L_x_2) ;  /* 0xfffffffc00d00947 */ /* 0x000fea000383ffff */
.L_x_1:
[----:B------:R-:W-:Y:S05]  /*0280*/  BSYNC.RECONVERGENT B0 ;  /* 0x0000000000007941 */ /* 0x000fea0003800200 */
.L_x_0:
[----:B------:R-:W0:Y:S02]  /*0290*/  LDCU.64 UR6, c[0x0][0x3a0] ;  /* 0x00007400ff0677ac */ /* 0x000e240008000a00 */
[----:B0-----:R-:W-:-:S04]  /*02a0*/  IADD3 R2, P0, PT, R16, UR6, RZ ;  /* 0x0000000610027c10 */ /* 0x001fc8000ff1e0ff */
[----:B------:R-:W-:-:S05]  /*02b0*/  IADD3.X R3, PT, PT, R18, UR7, RZ, P0, !PT ;  /* 0x0000000712037c10 */ /* 0x000fca00087fe4ff */
[----:B------:R-:W-:Y:S01]  /*02c0*/  STG.E desc[UR4][R2.64], R17 ;  /* 0x0000001102007986 */ /* 0x000fe2000c101904 */
[----:B------:R-:W-:Y:S05]  /*02d0*/  EXIT ;  /* 0x000000000000794d */ /* 0x000fea0003800000 */
.L_x_3:
[----:B------:R-:W-:-:S00]  /*02e0*/  BRA `(.L_x_3) ;  /* 0xfffffffc00fc7947 */ /* 0x000fc0000383ffff */
[----:B------:R-:W-:-:S00]  /*02f0*/  NOP ;  /* 0x0000000000007918 */ /* 0x000fc00000000000 */
        /* <DEDUP_REMOVED lines=8> */
.L_x_4:


//--------------------- .nv.shared.reserved.0     --------------------------
	.section	.nv.shared.reserved.0,"aw",@nobits
	.weak		__nv_reservedSMEM_offset_0_alias
	.size		__nv_reservedSMEM_offset_0_alias, 0, 64
	.other		__nv_reservedSMEM_offset_0_alias,@"STO_CUDA_RESERVED_SHARED STV_DEFAULT"
__nv_reservedSMEM_offset_0_alias:
	.zero		0
	.zero		64


//--------------------- .nv.constant0._Z8mulMdGPUPKfS0_S0_S0_Pfl --------------------------
	.section	.nv.constant0._Z8mulMdGPUPKfS0_S0_S0_Pfl,"a",@progbits
	.sectionflags	@""
	.align	4
.nv.constant0._Z8mulMdGPUPKfS0_S0_S0_Pfl:
	.zero		944


//--------------------- SYMBOLS --------------------------

	.type		.nv.reservedSmem.offset0,@object
	.size		.nv.reservedSmem.offset0,0x4
